//
// Generated by NVIDIA NVVM Compiler
//
// Compiler Build ID: CL-36424714
// Cuda compilation tools, release 13.0, V13.0.88
// Based on NVVM 20.0.0
//

.version 9.0
.target sm_100
.address_size 64

	// .globl	my_kernel_kernel0
// _ZZ17my_kernel_kernel0E20placeholder_d_shared has been demoted
// _ZZ17my_kernel_kernel0E18placeholder_shared has been demoted

.visible .entry my_kernel_kernel0(
	.param .u64 .ptr .align 1 my_kernel_kernel0_param_0,
	.param .u64 .ptr .align 1 my_kernel_kernel0_param_1,
	.param .u64 .ptr .align 1 my_kernel_kernel0_param_2,
	.param .u64 .ptr .align 1 my_kernel_kernel0_param_3
)
{
	.reg .pred 	%p<3>;
	.reg .b16 	%rs<6>;
	.reg .b32 	%r<22>;
	.reg .b32 	%f<171>;
	.reg .b64 	%rd<20>;
	// demoted variable
	.shared .align 4 .b8 _ZZ17my_kernel_kernel0E20placeholder_d_shared[160];
	// demoted variable
	.shared .align 4 .b8 _ZZ17my_kernel_kernel0E18placeholder_shared[32000];
	ld.param.u64 	%rd7, [my_kernel_kernel0_param_0];
	ld.param.u64 	%rd8, [my_kernel_kernel0_param_1];
	ld.param.u64 	%rd5, [my_kernel_kernel0_param_2];
	ld.param.u64 	%rd6, [my_kernel_kernel0_param_3];
	cvta.to.global.u64 	%rd1, %rd8;
	cvta.to.global.u64 	%rd9, %rd7;
	mov.u32 	%r1, %tid.x;
	mov.u32 	%r12, _ZZ17my_kernel_kernel0E20placeholder_d_shared;
	mad.lo.s32 	%r2, %r1, 20, %r12;
	mov.u32 	%r3, %ctaid.x;
	mul.lo.s32 	%r13, %r3, 256000;
	cvt.u16.u32 	%rs1, %r1;
	mul.hi.u16 	%rs2, %rs1, 1639;
	mul.lo.s16 	%rs3, %rs2, 1280;
	cvt.u32.u16 	%r14, %rs3;
	mul.lo.s16 	%rs4, %rs2, 40;
	sub.s16 	%rs5, %rs1, %rs4;
	cvt.u32.u16 	%r15, %rs5;
	or.b32  	%r16, %r13, %r15;
	add.s32 	%r20, %r16, %r14;
	shl.b32 	%r17, %r1, 2;
	mov.u32 	%r18, _ZZ17my_kernel_kernel0E18placeholder_shared;
	add.s32 	%r5, %r18, %r17;
	mad.lo.s32 	%r6, %r1, 156, %r5;
	mul.wide.u32 	%rd10, %r1, 20;
	add.s64 	%rd11, %rd10, %rd9;
	add.s64 	%rd19, %rd11, 8;
	mov.f32 	%f170, 0f00000000;
	mov.b32 	%r21, 0;
$L__BB0_1:
	setp.gt.u32 	%p1, %r1, 7;
	bar.sync 	0;
	@%p1 bra 	$L__BB0_3;
	ld.global.nc.f32 	%f4, [%rd19+-8];
	st.shared.f32 	[%r2], %f4;
	ld.global.nc.f32 	%f5, [%rd19+-4];
	st.shared.f32 	[%r2+4], %f5;
	ld.global.nc.f32 	%f6, [%rd19];
	st.shared.f32 	[%r2+8], %f6;
	ld.global.nc.f32 	%f7, [%rd19+4];
	st.shared.f32 	[%r2+12], %f7;
	ld.global.nc.f32 	%f8, [%rd19+8];
	st.shared.f32 	[%r2+16], %f8;
$L__BB0_3:
	mul.wide.u32 	%rd12, %r20, 4;
	add.s64 	%rd13, %rd1, %rd12;
	ld.global.nc.f32 	%f9, [%rd13];
	st.shared.f32 	[%r5], %f9;
	ld.global.nc.f32 	%f10, [%rd13+25600];
	st.shared.f32 	[%r5+800], %f10;
	ld.global.nc.f32 	%f11, [%rd13+51200];
	st.shared.f32 	[%r5+1600], %f11;
	ld.global.nc.f32 	%f12, [%rd13+76800];
	st.shared.f32 	[%r5+2400], %f12;
	ld.global.nc.f32 	%f13, [%rd13+102400];
	st.shared.f32 	[%r5+3200], %f13;
	ld.global.nc.f32 	%f14, [%rd13+128000];
	st.shared.f32 	[%r5+4000], %f14;
	ld.global.nc.f32 	%f15, [%rd13+153600];
	st.shared.f32 	[%r5+4800], %f15;
	ld.global.nc.f32 	%f16, [%rd13+179200];
	st.shared.f32 	[%r5+5600], %f16;
	ld.global.nc.f32 	%f17, [%rd13+204800];
	st.shared.f32 	[%r5+6400], %f17;
	ld.global.nc.f32 	%f18, [%rd13+230400];
	st.shared.f32 	[%r5+7200], %f18;
	ld.global.nc.f32 	%f19, [%rd13+256000];
	st.shared.f32 	[%r5+8000], %f19;
	ld.global.nc.f32 	%f20, [%rd13+281600];
	st.shared.f32 	[%r5+8800], %f20;
	ld.global.nc.f32 	%f21, [%rd13+307200];
	st.shared.f32 	[%r5+9600], %f21;
	ld.global.nc.f32 	%f22, [%rd13+332800];
	st.shared.f32 	[%r5+10400], %f22;
	ld.global.nc.f32 	%f23, [%rd13+358400];
	st.shared.f32 	[%r5+11200], %f23;
	ld.global.nc.f32 	%f24, [%rd13+384000];
	st.shared.f32 	[%r5+12000], %f24;
	ld.global.nc.f32 	%f25, [%rd13+409600];
	st.shared.f32 	[%r5+12800], %f25;
	ld.global.nc.f32 	%f26, [%rd13+435200];
	st.shared.f32 	[%r5+13600], %f26;
	ld.global.nc.f32 	%f27, [%rd13+460800];
	st.shared.f32 	[%r5+14400], %f27;
	ld.global.nc.f32 	%f28, [%rd13+486400];
	st.shared.f32 	[%r5+15200], %f28;
	ld.global.nc.f32 	%f29, [%rd13+512000];
	st.shared.f32 	[%r5+16000], %f29;
	ld.global.nc.f32 	%f30, [%rd13+537600];
	st.shared.f32 	[%r5+16800], %f30;
	ld.global.nc.f32 	%f31, [%rd13+563200];
	st.shared.f32 	[%r5+17600], %f31;
	ld.global.nc.f32 	%f32, [%rd13+588800];
	st.shared.f32 	[%r5+18400], %f32;
	ld.global.nc.f32 	%f33, [%rd13+614400];
	st.shared.f32 	[%r5+19200], %f33;
	ld.global.nc.f32 	%f34, [%rd13+640000];
	st.shared.f32 	[%r5+20000], %f34;
	ld.global.nc.f32 	%f35, [%rd13+665600];
	st.shared.f32 	[%r5+20800], %f35;
	ld.global.nc.f32 	%f36, [%rd13+691200];
	st.shared.f32 	[%r5+21600], %f36;
	ld.global.nc.f32 	%f37, [%rd13+716800];
	st.shared.f32 	[%r5+22400], %f37;
	ld.global.nc.f32 	%f38, [%rd13+742400];
	st.shared.f32 	[%r5+23200], %f38;
	ld.global.nc.f32 	%f39, [%rd13+768000];
	st.shared.f32 	[%r5+24000], %f39;
	ld.global.nc.f32 	%f40, [%rd13+793600];
	st.shared.f32 	[%r5+24800], %f40;
	ld.global.nc.f32 	%f41, [%rd13+819200];
	st.shared.f32 	[%r5+25600], %f41;
	ld.global.nc.f32 	%f42, [%rd13+844800];
	st.shared.f32 	[%r5+26400], %f42;
	ld.global.nc.f32 	%f43, [%rd13+870400];
	st.shared.f32 	[%r5+27200], %f43;
	ld.global.nc.f32 	%f44, [%rd13+896000];
	st.shared.f32 	[%r5+28000], %f44;
	ld.global.nc.f32 	%f45, [%rd13+921600];
	st.shared.f32 	[%r5+28800], %f45;
	ld.global.nc.f32 	%f46, [%rd13+947200];
	st.shared.f32 	[%r5+29600], %f46;
	ld.global.nc.f32 	%f47, [%rd13+972800];
	st.shared.f32 	[%r5+30400], %f47;
	ld.global.nc.f32 	%f48, [%rd13+998400];
	st.shared.f32 	[%r5+31200], %f48;
	bar.sync 	0;
	ld.shared.f32 	%f49, [_ZZ17my_kernel_kernel0E20placeholder_d_shared];
	ld.shared.f32 	%f50, [%r6];
	fma.rn.f32 	%f51, %f49, %f50, %f170;
	ld.shared.f32 	%f52, [_ZZ17my_kernel_kernel0E20placeholder_d_shared+4];
	ld.shared.f32 	%f53, [%r6+4];
	fma.rn.f32 	%f54, %f52, %f53, %f51;
	ld.shared.f32 	%f55, [_ZZ17my_kernel_kernel0E20placeholder_d_shared+8];
	ld.shared.f32 	%f56, [%r6+8];
	fma.rn.f32 	%f57, %f55, %f56, %f54;
	ld.shared.f32 	%f58, [_ZZ17my_kernel_kernel0E20placeholder_d_shared+12];
	ld.shared.f32 	%f59, [%r6+12];
	fma.rn.f32 	%f60, %f58, %f59, %f57;
	ld.shared.f32 	%f61, [_ZZ17my_kernel_kernel0E20placeholder_d_shared+16];
	ld.shared.f32 	%f62, [%r6+16];
	fma.rn.f32 	%f63, %f61, %f62, %f60;
	ld.shared.f32 	%f64, [_ZZ17my_kernel_kernel0E20placeholder_d_shared+20];
	ld.shared.f32 	%f65, [%r6+20];
	fma.rn.f32 	%f66, %f64, %f65, %f63;
	ld.shared.f32 	%f67, [_ZZ17my_kernel_kernel0E20placeholder_d_shared+24];
	ld.shared.f32 	%f68, [%r6+24];
	fma.rn.f32 	%f69, %f67, %f68, %f66;
	ld.shared.f32 	%f70, [_ZZ17my_kernel_kernel0E20placeholder_d_shared+28];
	ld.shared.f32 	%f71, [%r6+28];
	fma.rn.f32 	%f72, %f70, %f71, %f69;
	ld.shared.f32 	%f73, [_ZZ17my_kernel_kernel0E20placeholder_d_shared+32];
	ld.shared.f32 	%f74, [%r6+32];
	fma.rn.f32 	%f75, %f73, %f74, %f72;
	ld.shared.f32 	%f76, [_ZZ17my_kernel_kernel0E20placeholder_d_shared+36];
	ld.shared.f32 	%f77, [%r6+36];
	fma.rn.f32 	%f78, %f76, %f77, %f75;
	ld.shared.f32 	%f79, [_ZZ17my_kernel_kernel0E20placeholder_d_shared+40];
	ld.shared.f32 	%f80, [%r6+40];
	fma.rn.f32 	%f81, %f79, %f80, %f78;
	ld.shared.f32 	%f82, [_ZZ17my_kernel_kernel0E20placeholder_d_shared+44];
	ld.shared.f32 	%f83, [%r6+44];
	fma.rn.f32 	%f84, %f82, %f83, %f81;
	ld.shared.f32 	%f85, [_ZZ17my_kernel_kernel0E20placeholder_d_shared+48];
	ld.shared.f32 	%f86, [%r6+48];
	fma.rn.f32 	%f87, %f85, %f86, %f84;
	ld.shared.f32 	%f88, [_ZZ17my_kernel_kernel0E20placeholder_d_shared+52];
	ld.shared.f32 	%f89, [%r6+52];
	fma.rn.f32 	%f90, %f88, %f89, %f87;
	ld.shared.f32 	%f91, [_ZZ17my_kernel_kernel0E20placeholder_d_shared+56];
	ld.shared.f32 	%f92, [%r6+56];
	fma.rn.f32 	%f93, %f91, %f92, %f90;
	ld.shared.f32 	%f94, [_ZZ17my_kernel_kernel0E20placeholder_d_shared+60];
	ld.shared.f32 	%f95, [%r6+60];
	fma.rn.f32 	%f96, %f94, %f95, %f93;
	ld.shared.f32 	%f97, [_ZZ17my_kernel_kernel0E20placeholder_d_shared+64];
	ld.shared.f32 	%f98, [%r6+64];
	fma.rn.f32 	%f99, %f97, %f98, %f96;
	ld.shared.f32 	%f100, [_ZZ17my_kernel_kernel0E20placeholder_d_shared+68];
	ld.shared.f32 	%f101, [%r6+68];
	fma.rn.f32 	%f102, %f100, %f101, %f99;
	ld.shared.f32 	%f103, [_ZZ17my_kernel_kernel0E20placeholder_d_shared+72];
	ld.shared.f32 	%f104, [%r6+72];
	fma.rn.f32 	%f105, %f103, %f104, %f102;
	ld.shared.f32 	%f106, [_ZZ17my_kernel_kernel0E20placeholder_d_shared+76];
	ld.shared.f32 	%f107, [%r6+76];
	fma.rn.f32 	%f108, %f106, %f107, %f105;
	ld.shared.f32 	%f109, [_ZZ17my_kernel_kernel0E20placeholder_d_shared+80];
	ld.shared.f32 	%f110, [%r6+80];
	fma.rn.f32 	%f111, %f109, %f110, %f108;
	ld.shared.f32 	%f112, [_ZZ17my_kernel_kernel0E20placeholder_d_shared+84];
	ld.shared.f32 	%f113, [%r6+84];
	fma.rn.f32 	%f114, %f112, %f113, %f111;
	ld.shared.f32 	%f115, [_ZZ17my_kernel_kernel0E20placeholder_d_shared+88];
	ld.shared.f32 	%f116, [%r6+88];
	fma.rn.f32 	%f117, %f115, %f116, %f114;
	ld.shared.f32 	%f118, [_ZZ17my_kernel_kernel0E20placeholder_d_shared+92];
	ld.shared.f32 	%f119, [%r6+92];
	fma.rn.f32 	%f120, %f118, %f119, %f117;
	ld.shared.f32 	%f121, [_ZZ17my_kernel_kernel0E20placeholder_d_shared+96];
	ld.shared.f32 	%f122, [%r6+96];
	fma.rn.f32 	%f123, %f121, %f122, %f120;
	ld.shared.f32 	%f124, [_ZZ17my_kernel_kernel0E20placeholder_d_shared+100];
	ld.shared.f32 	%f125, [%r6+100];
	fma.rn.f32 	%f126, %f124, %f125, %f123;
	ld.shared.f32 	%f127, [_ZZ17my_kernel_kernel0E20placeholder_d_shared+104];
	ld.shared.f32 	%f128, [%r6+104];
	fma.rn.f32 	%f129, %f127, %f128, %f126;
	ld.shared.f32 	%f130, [_ZZ17my_kernel_kernel0E20placeholder_d_shared+108];
	ld.shared.f32 	%f131, [%r6+108];
	fma.rn.f32 	%f132, %f130, %f131, %f129;
	ld.shared.f32 	%f133, [_ZZ17my_kernel_kernel0E20placeholder_d_shared+112];
	ld.shared.f32 	%f134, [%r6+112];
	fma.rn.f32 	%f135, %f133, %f134, %f132;
	ld.shared.f32 	%f136, [_ZZ17my_kernel_kernel0E20placeholder_d_shared+116];
	ld.shared.f32 	%f137, [%r6+116];
	fma.rn.f32 	%f138, %f136, %f137, %f135;
	ld.shared.f32 	%f139, [_ZZ17my_kernel_kernel0E20placeholder_d_shared+120];
	ld.shared.f32 	%f140, [%r6+120];
	fma.rn.f32 	%f141, %f139, %f140, %f138;
	ld.shared.f32 	%f142, [_ZZ17my_kernel_kernel0E20placeholder_d_shared+124];
	ld.shared.f32 	%f143, [%r6+124];
	fma.rn.f32 	%f144, %f142, %f143, %f141;
	ld.shared.f32 	%f145, [_ZZ17my_kernel_kernel0E20placeholder_d_shared+128];
	ld.shared.f32 	%f146, [%r6+128];
	fma.rn.f32 	%f147, %f145, %f146, %f144;
	ld.shared.f32 	%f148, [_ZZ17my_kernel_kernel0E20placeholder_d_shared+132];
	ld.shared.f32 	%f149, [%r6+132];
	fma.rn.f32 	%f150, %f148, %f149, %f147;
	ld.shared.f32 	%f151, [_ZZ17my_kernel_kernel0E20placeholder_d_shared+136];
	ld.shared.f32 	%f152, [%r6+136];
	fma.rn.f32 	%f153, %f151, %f152, %f150;
	ld.shared.f32 	%f154, [_ZZ17my_kernel_kernel0E20placeholder_d_shared+140];
	ld.shared.f32 	%f155, [%r6+140];
	fma.rn.f32 	%f156, %f154, %f155, %f153;
	ld.shared.f32 	%f157, [_ZZ17my_kernel_kernel0E20placeholder_d_shared+144];
	ld.shared.f32 	%f158, [%r6+144];
	fma.rn.f32 	%f159, %f157, %f158, %f156;
	ld.shared.f32 	%f160, [_ZZ17my_kernel_kernel0E20placeholder_d_shared+148];
	ld.shared.f32 	%f161, [%r6+148];
	fma.rn.f32 	%f162, %f160, %f161, %f159;
	ld.shared.f32 	%f163, [_ZZ17my_kernel_kernel0E20placeholder_d_shared+152];
	ld.shared.f32 	%f164, [%r6+152];
	fma.rn.f32 	%f165, %f163, %f164, %f162;
	ld.shared.f32 	%f166, [_ZZ17my_kernel_kernel0E20placeholder_d_shared+156];
	ld.shared.f32 	%f167, [%r6+156];
	fma.rn.f32 	%f170, %f166, %f167, %f165;
	add.s32 	%r21, %r21, 1;
	add.s32 	%r20, %r20, 40;
	add.s64 	%rd19, %rd19, 160;
	setp.ne.s32 	%p2, %r21, 32;
	@%p2 bra 	$L__BB0_1;
	cvta.to.global.u64 	%rd14, %rd6;
	cvta.to.global.u64 	%rd15, %rd5;
	mad.lo.s32 	%r19, %r3, 200, %r1;
	mul.wide.u32 	%rd16, %r19, 4;
	add.s64 	%rd17, %rd14, %rd16;
	ld.global.nc.f32 	%f168, [%rd17];
	add.f32 	%f169, %f170, %f168;
	add.s64 	%rd18, %rd15, %rd16;
	st.global.f32 	[%rd18], %f169;
	ret;

}


// ===== COMPILED SASS (sm_100) =====

	.target	sm_100

	.elftype	@"ET_EXEC"


//--------------------- .note.nv.tkinfo           --------------------------
	.section	.note.nv.tkinfo,"",@"SHT_NOTE"
	.sectionflags	@"SHF_NOTE_NV_TKINFO"
	.tkinfo
        /*0018*/ 	.word	0x00000002
        /*0030*/ 	.string	""
        /*0030*/ 	.string	"ptxas"
        /*0030*/ 	.string	"Cuda compilation tools, release 13.0, V13.0.88"
        /*0030*/ 	.string	"Build cuda_13.0.r13.0/compiler.36424714_0"
        /*0030*/ 	.string	"-arch sm_100 -m 64 "



//--------------------- .note.nv.cuinfo           --------------------------
	.section	.note.nv.cuinfo,"",@"SHT_NOTE"
	.sectionflags	@"SHF_NOTE_NV_CUINFO"
        /*0018*/ 	.short	0x0002
        /*001a*/ 	.short	0x0064
        /*001c*/ 	.short	0x0082
	.zero		2


//--------------------- .nv.info                  --------------------------
	.section	.nv.info,"",@"SHT_CUDA_INFO"
	.align	4


	//----- nvinfo : EIATTR_REGCOUNT
	.align		4
        /*0000*/ 	.byte	0x04, 0x2f
        /*0002*/ 	.short	(.L_1 - .L_0)
	.align		4
.L_0:
        /*0004*/ 	.word	index@(my_kernel_kernel0)
        /*0008*/ 	.word	0x00000020


	//----- nvinfo : EIATTR_FRAME_SIZE
	.align		4
.L_1:
        /*000c*/ 	.byte	0x04, 0x11
        /*000e*/ 	.short	(.L_3 - .L_2)
	.align		4
.L_2:
        /*0010*/ 	.word	index@(my_kernel_kernel0)
        /*0014*/ 	.word	0x00000000


	//----- nvinfo : EIATTR_MIN_STACK_SIZE
	.align		4
.L_3:
        /*0018*/ 	.byte	0x04, 0x12
        /*001a*/ 	.short	(.L_5 - .L_4)
	.align		4
.L_4:
        /*001c*/ 	.word	index@(my_kernel_kernel0)
        /*0020*/ 	.word	0x00000000
.L_5:


//--------------------- .nv.compat                --------------------------
	.section	.nv.compat,"",@"SHT_CUDA_COMPAT_INFO"
	.align	4
        /*0000*/ 	.byte	0x02, 0x09, 0x00, 0x00, 0x02, 0x02, 0x01, 0x00, 0x02, 0x05, 0x05, 0x00, 0x03, 0x07, 0x01, 0x01
        /*0010*/ 	.byte	0x02, 0x03, 0x00, 0x00, 0x02, 0x06, 0x01, 0x00, 0x04, 0x0b, 0x08, 0x00, 0x09, 0x00, 0x00, 0x00
        /*0020*/ 	.byte	0x00, 0x00, 0x00, 0x00


//--------------------- .nv.info.my_kernel_kernel0 --------------------------
	.section	.nv.info.my_kernel_kernel0,"",@"SHT_CUDA_INFO"
	.sectionflags	@""
	.align	4


	//----- nvinfo : EIATTR_CUDA_API_VERSION
	.align		4
        /*0000*/ 	.byte	0x04, 0x37
        /*0002*/ 	.short	(.L_7 - .L_6)
.L_6:
        /*0004*/ 	.word	0x00000082


	//----- nvinfo : EIATTR_KPARAM_INFO
	.align		4
.L_7:
        /*0008*/ 	.byte	0x04, 0x17
        /*000a*/ 	.short	(.L_9 - .L_8)
.L_8:
        /*000c*/ 	.word	0x00000000
        /*0010*/ 	.short	0x0003
        /*0012*/ 	.short	0x0018
        /*0014*/ 	.byte	0x00, 0xf5, 0x21, 0x00


	//----- nvinfo : EIATTR_KPARAM_INFO
	.align		4
.L_9:
        /*0018*/ 	.byte	0x04, 0x17
        /*001a*/ 	.short	(.L_11 - .L_10)
.L_10:
        /*001c*/ 	.word	0x00000000
        /*0020*/ 	.short	0x0002
        /*0022*/ 	.short	0x0010
        /*0024*/ 	.byte	0x00, 0xf5, 0x21, 0x00


	//----- nvinfo : EIATTR_KPARAM_INFO
	.align		4
.L_11:
        /*0028*/ 	.byte	0x04, 0x17
        /*002a*/ 	.short	(.L_13 - .L_12)
.L_12:
        /*002c*/ 	.word	0x00000000
        /*0030*/ 	.short	0x0001
        /*0032*/ 	.short	0x0008
        /*0034*/ 	.byte	0x00, 0xf5, 0x21, 0x00


	//----- nvinfo : EIATTR_KPARAM_INFO
	.align		4
.L_13:
        /*0038*/ 	.byte	0x04, 0x17
        /*003a*/ 	.short	(.L_15 - .L_14)
.L_14:
        /*003c*/ 	.word	0x00000000
        /*0040*/ 	.short	0x0000
        /*0042*/ 	.short	0x0000
        /*0044*/ 	.byte	0x00, 0xf5, 0x21, 0x00


	//----- nvinfo : EIATTR_SPARSE_MMA_MASK
	.align		4
.L_15:
        /*0048*/ 	.byte	0x03, 0x50
        /*004a*/ 	.short	0x0000


	//----- nvinfo : EIATTR_MAXREG_COUNT
	.align		4
        /*004c*/ 	.byte	0x03, 0x1b
        /*004e*/ 	.short	0x00ff


	//----- nvinfo : EIATTR_NUM_BARRIERS
	.align		4
        /*0050*/ 	.byte	0x02, 0x4c
        /*0052*/ 	.byte	0x01
	.zero		1


	//----- nvinfo : EIATTR_MERCURY_ISA_VERSION
	.align		4
        /*0054*/ 	.byte	0x03, 0x5f
        /*0056*/ 	.short	0x0101


	//----- nvinfo : EIATTR_VRC_CTA_INIT_COUNT
	.align		4
        /*0058*/ 	.byte	0x02, 0x4a
	.zero		1
	.zero		1


	//----- nvinfo : EIATTR_EXIT_INSTR_OFFSETS
	.align		4
        /*005c*/ 	.byte	0x04, 0x1c
        /*005e*/ 	.short	(.L_17 - .L_16)


	//   ....[0]....
.L_16:
        /*0060*/ 	.word	0x00000e90


	//----- nvinfo : EIATTR_CBANK_PARAM_SIZE
	.align		4
.L_17:
        /*0064*/ 	.byte	0x03, 0x19
        /*0066*/ 	.short	0x0020


	//----- nvinfo : EIATTR_PARAM_CBANK
	.align		4
        /*0068*/ 	.byte	0x04, 0x0a
        /*006a*/ 	.short	(.L_19 - .L_18)
	.align		4
.L_18:
        /*006c*/ 	.word	index@(.nv.constant0.my_kernel_kernel0)
        /*0070*/ 	.short	0x0380
        /*0072*/ 	.short	0x0020


	//----- nvinfo : EIATTR_SW_WAR
	.align		4
.L_19:
        /*0074*/ 	.byte	0x04, 0x36
        /*0076*/ 	.short	(.L_21 - .L_20)
.L_20:
        /*0078*/ 	.word	0x00000008
.L_21:


//--------------------- .nv.callgraph             --------------------------
	.section	.nv.callgraph,"",@"SHT_CUDA_CALLGRAPH"
	.align	4
	.sectionentsize	8
	.align		4
        /*0000*/ 	.word	0x00000000
	.align		4
        /*0004*/ 	.word	0xffffffff
	.align		4
        /*0008*/ 	.word	0x00000000
	.align		4
        /*000c*/ 	.word	0xfffffffe
	.align		4
        /*0010*/ 	.word	0x00000000
	.align		4
        /*0014*/ 	.word	0xfffffffd
	.align		4
        /*0018*/ 	.word	0x00000000
	.align		4
        /*001c*/ 	.word	0xfffffffc


//--------------------- .text.my_kernel_kernel0   --------------------------
	.section	.text.my_kernel_kernel0,"ax",@progbits
	.align	128
        .global         my_kernel_kernel0
        .type           my_kernel_kernel0,@function
        .size           my_kernel_kernel0,(.L_x_2 - my_kernel_kernel0)
        .other          my_kernel_kernel0,@"STO_CUDA_ENTRY STV_DEFAULT"
my_kernel_kernel0:
.text.my_kernel_kernel0:
[----:B------:R-:W-:Y:S01]  /*0000*/  LDC R1, c[0x0][0x37c] ;  /* 0x0000df00ff017b82 */ /* 0x000fe20000000800 */
[----:B------:R-:W0:Y:S07]  /*0010*/  S2R R0, SR_TID.X ;  /* 0x0000000000007919 */ /* 0x000e2e0000002100 */
[----:B------:R-:W1:Y:S01]  /*0020*/  LDC.64 R4, c[0x0][0x380] ;  /* 0x0000e000ff047b82 */ /* 0x000e620000000a00 */
[----:B------:R-:W2:Y:S01]  /*0030*/  LDCU.64 UR8, c[0x0][0x358] ;  /* 0x00006b00ff0877ac */ /* 0x000ea20008000a00 */
[----:B------:R-:W3:Y:S01]  /*0040*/  S2R R3, SR_CTAID.X ;  /* 0x0000000000037919 */ /* 0x000ee20000002500 */
[----:B------:R-:W-:Y:S01]  /*0050*/  UMOV UR4, URZ ;  /* 0x000000ff00047c82 */ /* 0x000fe20008000000 */
[----:B------:R-:W4:Y:S01]  /*0060*/  S2R R17, SR_CgaCtaId ;  /* 0x0000000000117919 */ /* 0x000f220000008800 */
[C---:B0-----:R-:W-:Y:S01]  /*0070*/  LOP3.LUT R2, R0.reuse, 0xffff, RZ, 0xc0, !PT ;  /* 0x0000ffff00027812 */ /* 0x041fe200078ec0ff */
[C---:B-1----:R-:W-:Y:S01]  /*0080*/  IMAD.WIDE.U32 R4, R0.reuse, 0x14, R4 ;  /* 0x0000001400047825 */ /* 0x042fe200078e0004 */
[----:B------:R-:W-:-:S03]  /*0090*/  ISETP.GT.U32.AND P0, PT, R0, 0x7, PT ;  /* 0x000000070000780c */ /* 0x000fc60003f04070 */
[----:B------:R-:W-:Y:S01]  /*00a0*/  IMAD R2, R2, 0x667, RZ ;  /* 0x0000066702027824 */ /* 0x000fe200078e02ff */
[----:B------:R-:W-:Y:S01]  /*00b0*/  IADD3 R20, P1, PT, R4, 0x8, RZ ;  /* 0x0000000804147810 */ /* 0x000fe20007f3e0ff */
[----:B---3--:R-:W-:-:S03]  /*00c0*/  IMAD R6, R3, 0x3e800, RZ ;  /* 0x0003e80003067824 */ /* 0x008fc600078e02ff */
[----:B------:R-:W-:Y:S02]  /*00d0*/  SHF.R.U32.HI R2, RZ, 0x10, R2 ;  /* 0x00000010ff027819 */ /* 0x000fe40000011602 */
[----:B------:R-:W-:Y:S02]  /*00e0*/  IADD3.X R21, PT, PT, RZ, R5, RZ, P1, !PT ;  /* 0x00000005ff157210 */ /* 0x000fe40000ffe4ff */
[----:B------:R-:W-:-:S05]  /*00f0*/  PRMT R8, R2, 0x9910, RZ ;  /* 0x0000991002087816 */ /* 0x000fca00000000ff */
[C---:B------:R-:W-:Y:S02]  /*0100*/  IMAD R2, R8.reuse, 0x28, RZ ;  /* 0x0000002808027824 */ /* 0x040fe400078e02ff */
[----:B------:R-:W-:-:S03]  /*0110*/  IMAD R8, R8, 0x500, RZ ;  /* 0x0000050008087824 */ /* 0x000fc600078e02ff */
[----:B------:R-:W-:Y:S02]  /*0120*/  IADD3 R9, PT, PT, RZ, -R2, RZ ;  /* 0x80000002ff097210 */ /* 0x000fe40007ffe0ff */
[----:B------:R-:W-:Y:S02]  /*0130*/  MOV R2, 0x400 ;  /* 0x0000040000027802 */ /* 0x000fe40000000f00 */
[----:B------:R-:W-:Y:S02]  /*0140*/  PRMT R9, R9, 0x7710, RZ ;  /* 0x0000771009097816 */ /* 0x000fe400000000ff */
[----:B------:R-:W-:Y:S02]  /*0150*/  IADD3 R10, PT, PT, R2, 0xa0, RZ ;  /* 0x000000a0020a7810 */ /* 0x000fe40007ffe0ff */
[----:B------:R-:W-:Y:S02]  /*0160*/  IADD3 R9, PT, PT, R9, R0, RZ ;  /* 0x0000000009097210 */ /* 0x000fe40007ffe0ff */
[----:B----4-:R-:W-:-:S02]  /*0170*/  LEA R7, R17, R2, 0x18 ;  /* 0x0000000211077211 */ /* 0x010fc400078ec0ff */
[----:B------:R-:W-:Y:S02]  /*0180*/  LEA R17, R17, R10, 0x18 ;  /* 0x0000000a11117211 */ /* 0x000fe400078ec0ff */
[----:B------:R-:W-:Y:S01]  /*0190*/  LOP3.LUT R9, R6, 0xffff, R9, 0xf8, !PT ;  /* 0x0000ffff06097812 */ /* 0x000fe200078ef809 */
[----:B------:R-:W-:Y:S01]  /*01a0*/  IMAD R18, R0, 0x14, R7 ;  /* 0x0000001400127824 */ /* 0x000fe200078e0207 */
[----:B------:R-:W-:Y:S02]  /*01b0*/  LOP3.LUT R8, R8, 0xffff, RZ, 0xc0, !PT ;  /* 0x0000ffff08087812 */ /* 0x000fe400078ec0ff */
[----:B------:R-:W-:Y:S02]  /*01c0*/  LEA R17, R0, R17, 0x2 ;  /* 0x0000001100117211 */ /* 0x000fe400078e10ff */
[----:B------:R-:W-:Y:S01]  /*01d0*/  IADD3 R2, PT, PT, R8, R9, RZ ;  /* 0x0000000908027210 */ /* 0x000fe20007ffe0ff */
[----:B------:R-:W-:Y:S02]  /*01e0*/  HFMA2 R9, -RZ, RZ, 0, 0 ;  /* 0x00000000ff097431 */ /* 0x000fe400000001ff */
[----:B--2---:R-:W-:-:S07]  /*01f0*/  IMAD R16, R0, 0x9c, R17 ;  /* 0x0000009c00107824 */ /* 0x004fce00078e0211 */
.L_x_0:
[----:B------:R-:W0:Y:S01]  /*0200*/  LDC.64 R4, c[0x0][0x388] ;  /* 0x0000e200ff047b82 */ /* 0x000e220000000a00 */
[----:B------:R-:W2:Y:S04]  /*0210*/  @!P0 LDG.E.CONSTANT R7, desc[UR8][R20.64+-0x8] ;  /* 0xfffff80814078981 */ /* 0x000ea8000c1e9900 */
[----:B------:R-:W3:Y:S04]  /*0220*/  @!P0 LDG.E.CONSTANT R11, desc[UR8][R20.64+-0x4] ;  /* 0xfffffc08140b8981 */ /* 0x000ee8000c1e9900 */
[----:B------:R-:W4:Y:S04]  /*0230*/  @!P0 LDG.E.CONSTANT R13, desc[UR8][R20.64] ;  /* 0x00000008140d8981 */ /* 0x000f28000c1e9900 */
[----:B------:R-:W5:Y:S04]  /*0240*/  @!P0 LDG.E.CONSTANT R15, desc[UR8][R20.64+0x4] ;  /* 0x00000408140f8981 */ /* 0x000f68000c1e9900 */
[----:B------:R-:W5:Y:S01]  /*0250*/  @!P0 LDG.E.CONSTANT R19, desc[UR8][R20.64+0x8] ;  /* 0x0000080814138981 */ /* 0x000f62000c1e9900 */
[----:B------:R-:W-:Y:S01]  /*0260*/  BAR.SYNC.DEFER_BLOCKING 0x0 ;  /* 0x0000000000007b1d */ /* 0x000fe20000010000 */
[----:B0-----:R-:W-:-:S05]  /*0270*/  IMAD.WIDE.U32 R4, R2, 0x4, R4 ;  /* 0x0000000402047825 */ /* 0x001fca00078e0004 */
[----:B------:R-:W5:Y:S04]  /*0280*/  LDG.E.CONSTANT R10, desc[UR8][R4.64] ;  /* 0x00000008040a7981 */ /* 0x000f68000c1e9900 */
        /* <DEDUP_REMOVED lines=12> */
[----:B--2---:R0:W-:Y:S04]  /*0350*/  @!P0 STS [R18], R7 ;  /* 0x0000000712008388 */ /* 0x0041e80000000800 */
[----:B---3--:R1:W-:Y:S04]  /*0360*/  @!P0 STS [R18+0x4], R11 ;  /* 0x0000040b12008388 */ /* 0x0083e80000000800 */
[----:B----4-:R2:W-:Y:S04]  /*0370*/  @!P0 STS [R18+0x8], R13 ;  /* 0x0000080d12008388 */ /* 0x0105e80000000800 */
[----:B-----5:R-:W-:Y:S04]  /*0380*/  @!P0 STS [R18+0xc], R15 ;  /* 0x00000c0f12008388 */ /* 0x020fe80000000800 */
[----:B------:R3:W-:Y:S04]  /*0390*/  @!P0 STS [R18+0x10], R19 ;  /* 0x0000101312008388 */ /* 0x0007e80000000800 */
[----:B0-----:R-:W4:Y:S04]  /*03a0*/  LDG.E.CONSTANT R7, desc[UR8][R4.64+0x38400] ;  /* 0x0384000804077981 */ /* 0x001f28000c1e9900 */
[----:B-1----:R-:W5:Y:S04]  /*03b0*/  LDG.E.CONSTANT R11, desc[UR8][R4.64+0x3e800] ;  /* 0x03e80008040b7981 */ /* 0x002f68000c1e9900 */
[----:B------:R-:W-:Y:S04]  /*03c0*/  STS [R17], R10 ;  /* 0x0000000a11007388 */ /* 0x000fe80000000800 */
[----:B------:R0:W-:Y:S04]  /*03d0*/  STS [R17+0x640], R14 ;  /* 0x0006400e11007388 */ /* 0x0001e80000000800 */
[----:B------:R1:W-:Y:S04]  /*03e0*/  STS [R17+0x960], R22 ;  /* 0x0009601611007388 */ /* 0x0003e80000000800 */
[----:B------:R1:W-:Y:S04]  /*03f0*/  STS [R17+0xc80], R24 ;  /* 0x000c801811007388 */ /* 0x0003e80000000800 */
[----:B------:R1:W-:Y:S04]  /*0400*/  STS [R17+0xfa0], R26 ;  /* 0x000fa01a11007388 */ /* 0x0003e80000000800 */
[----:B------:R1:W-:Y:S04]  /*0410*/  STS [R17+0x12c0], R28 ;  /* 0x0012c01c11007388 */ /* 0x0003e80000000800 */
[----:B--2---:R-:W2:Y:S04]  /*0420*/  LDG.E.CONSTANT R13, desc[UR8][R4.64+0x44c00] ;  /* 0x044c0008040d7981 */ /* 0x004ea8000c1e9900 */
[----:B---3--:R-:W3:Y:S04]  /*0430*/  LDG.E.CONSTANT R19, desc[UR8][R4.64+0x51400] ;  /* 0x0514000804137981 */ /* 0x008ee8000c1e9900 */
[----:B0-----:R-:W3:Y:S04]  /*0440*/  LDG.E.CONSTANT R14, desc[UR8][R4.64+0x5dc00] ;  /* 0x05dc0008040e7981 */ /* 0x001ee8000c1e9900 */
[----:B-1----:R-:W3:Y:S04]  /*0450*/  LDG.E.CONSTANT R22, desc[UR8][R4.64+0x64000] ;  /* 0x0640000804167981 */ /* 0x002ee8000c1e9900 */
[----:B------:R-:W3:Y:S04]  /*0460*/  LDG.E.CONSTANT R24, desc[UR8][R4.64+0x6a400] ;  /* 0x06a4000804187981 */ /* 0x000ee8000c1e9900 */
[----:B------:R-:W3:Y:S04]  /*0470*/  LDG.E.CONSTANT R26, desc[UR8][R4.64+0x70800] ;  /* 0x07080008041a7981 */ /* 0x000ee8000c1e9900 */
[----:B------:R-:W3:Y:S04]  /*0480*/  LDG.E.CONSTANT R28, desc[UR8][R4.64+0x76c00] ;  /* 0x076c0008041c7981 */ /* 0x000ee8000c1e9900 */
[----:B------:R-:W3:Y:S04]  /*0490*/  LDG.E.CONSTANT R10, desc[UR8][R4.64+0x89800] ;  /* 0x08980008040a7981 */ /* 0x000ee8000c1e9900 */
[----:B------:R0:W-:Y:S04]  /*04a0*/  STS [R17+0x320], R12 ;  /* 0x0003200c11007388 */ /* 0x0001e80000000800 */
[----:B------:R1:W-:Y:S04]  /*04b0*/  STS [R17+0x15e0], R6 ;  /* 0x0015e00611007388 */ /* 0x0003e80000000800 */
[----:B------:R1:W-:Y:S04]  /*04c0*/  STS [R17+0x1900], R8 ;  /* 0x0019000811007388 */ /* 0x0003e80000000800 */
[----:B------:R1:W-:Y:S04]  /*04d0*/  STS [R17+0x2bc0], R23 ;  /* 0x002bc01711007388 */ /* 0x0003e80000000800 */
[----:B------:R1:W-:Y:S04]  /*04e0*/  STS [R17+0x3e80], R25 ;  /* 0x003e801911007388 */ /* 0x0003e80000000800 */
[----:B------:R1:W-:Y:S04]  /*04f0*/  STS [R17+0x41a0], R27 ;  /* 0x0041a01b11007388 */ /* 0x0003e80000000800 */
[----:B------:R-:W3:Y:S04]  /*0500*/  LDG.E.CONSTANT R15, desc[UR8][R4.64+0x4b000] ;  /* 0x04b00008040f7981 */ /* 0x000ee8000c1e9900 */
[----:B0-----:R-:W3:Y:S04]  /*0510*/  LDG.E.CONSTANT R12, desc[UR8][R4.64+0x8fc00] ;  /* 0x08fc0008040c7981 */ /* 0x001ee8000c1e9900 */
[----:B-1----:R-:W3:Y:S04]  /*0520*/  LDG.E.CONSTANT R6, desc[UR8][R4.64+0x96000] ;  /* 0x0960000804067981 */ /* 0x002ee8000c1e9900 */
[----:B------:R-:W3:Y:S04]  /*0530*/  LDG.E.CONSTANT R8, desc[UR8][R4.64+0x9c400] ;  /* 0x09c4000804087981 */ /* 0x000ee8000c1e9900 */
[----:B------:R-:W3:Y:S04]  /*0540*/  LDG.E.CONSTANT R23, desc[UR8][R4.64+0xd4800] ;  /* 0x0d48000804177981 */ /* 0x000ee8000c1e9900 */
[----:B------:R-:W3:Y:S04]  /*0550*/  LDG.E.CONSTANT R25, desc[UR8][R4.64+0xdac00] ;  /* 0x0dac000804197981 */ /* 0x000ee8000c1e9900 */
[----:B------:R-:W3:Y:S04]  /*0560*/  LDG.E.CONSTANT R27, desc[UR8][R4.64+0xe1000] ;  /* 0x0e100008041b7981 */ /* 0x000ee8000c1e9900 */
[----:B----4-:R0:W-:Y:S04]  /*0570*/  STS [R17+0x1c20], R7 ;  /* 0x001c200711007388 */ /* 0x0101e80000000800 */
[----:B-----5:R1:W-:Y:S04]  /*0580*/  STS [R17+0x1f40], R11 ;  /* 0x001f400b11007388 */ /* 0x0203e80000000800 */
[----:B0-----:R-:W4:Y:S04]  /*0590*/  LDG.E.CONSTANT R7, desc[UR8][R4.64+0xa2800] ;  /* 0x0a28000804077981 */ /* 0x001f28000c1e9900 */
[----:B-1----:R-:W5:Y:S04]  /*05a0*/  LDG.E.CONSTANT R11, desc[UR8][R4.64+0xa8c00] ;  /* 0x0a8c0008040b7981 */ /* 0x002f68000c1e9900 */
[----:B--2---:R-:W-:Y:S04]  /*05b0*/  STS [R17+0x2260], R13 ;  /* 0x0022600d11007388 */ /* 0x004fe80000000800 */
[----:B---3--:R-:W-:Y:S04]  /*05c0*/  STS [R17+0x28a0], R19 ;  /* 0x0028a01311007388 */ /* 0x008fe80000000800 */
[----:B------:R0:W-:Y:S04]  /*05d0*/  STS [R17+0x2ee0], R14 ;  /* 0x002ee00e11007388 */ /* 0x0001e80000000800 */
[----:B------:R1:W-:Y:S04]  /*05e0*/  STS [R17+0x3200], R22 ;  /* 0x0032001611007388 */ /* 0x0003e80000000800 */
[----:B------:R2:W-:Y:S04]  /*05f0*/  STS [R17+0x3520], R24 ;  /* 0x0035201811007388 */ /* 0x0005e80000000800 */
[----:B------:R3:W-:Y:S04]  /*0600*/  STS [R17+0x3840], R26 ;  /* 0x0038401a11007388 */ /* 0x0007e80000000800 */
[----:B------:R3:W-:Y:S04]  /*0610*/  STS [R17+0x3b60], R28 ;  /* 0x003b601c11007388 */ /* 0x0007e80000000800 */
[----:B------:R3:W-:Y:S04]  /*0620*/  STS [R17+0x44c0], R10 ;  /* 0x0044c00a11007388 */ /* 0x0007e80000000800 */
[----:B0-----:R-:W5:Y:S04]  /*0630*/  LDG.E.CONSTANT R14, desc[UR8][R4.64+0xaf000] ;  /* 0x0af00008040e7981 */ /* 0x001f68000c1e9900 */
[----:B-1----:R-:W5:Y:S04]  /*0640*/  LDG.E.CONSTANT R22, desc[UR8][R4.64+0xb5400] ;  /* 0x0b54000804167981 */ /* 0x002f68000c1e9900 */
[----:B--2---:R-:W2:Y:S04]  /*0650*/  LDG.E.CONSTANT R24, desc[UR8][R4.64+0xbb800] ;  /* 0x0bb8000804187981 */ /* 0x004ea8000c1e9900 */
[----:B---3--:R-:W3:Y:S04]  /*0660*/  LDG.E.CONSTANT R26, desc[UR8][R4.64+0xc1c00] ;  /* 0x0c1c0008041a7981 */ /* 0x008ee8000c1e9900 */
[----:B------:R-:W3:Y:S04]  /*0670*/  LDG.E.CONSTANT R28, desc[UR8][R4.64+0xc8000] ;  /* 0x0c800008041c7981 */ /* 0x000ee8000c1e9900 */
[----:B------:R-:W3:Y:S04]  /*0680*/  LDG.E.CONSTANT R19, desc[UR8][R4.64+0xce400] ;  /* 0x0ce4000804137981 */ /* 0x000ee8000c1e9900 */
[----:B------:R-:W3:Y:S04]  /*0690*/  LDG.E.CONSTANT R10, desc[UR8][R4.64+0xed800] ;  /* 0x0ed80008040a7981 */ /* 0x000ee8000c1e9900 */
[----:B------:R-:W3:Y:S01]  /*06a0*/  LDG.E.CONSTANT R13, desc[UR8][R4.64+0xf3c00] ;  /* 0x0f3c0008040d7981 */ /* 0x000ee2000c1e9900 */
[----:B------:R-:W0:Y:S03]  /*06b0*/  S2UR UR6, SR_CgaCtaId ;  /* 0x00000000000679c3 */ /* 0x000e260000008800 */
[----:B------:R-:W-:Y:S04]  /*06c0*/  STS [R17+0x2580], R15 ;  /* 0x0025800f11007388 */ /* 0x000fe80000000800 */
[----:B------:R-:W-:Y:S04]  /*06d0*/  STS [R17+0x47e0], R12 ;  /* 0x0047e00c11007388 */ /* 0x000fe80000000800 */
[----:B------:R-:W-:Y:S04]  /*06e0*/  STS [R17+0x4b00], R6 ;  /* 0x004b000611007388 */ /* 0x000fe80000000800 */
[----:B------:R-:W-:Y:S04]  /*06f0*/  STS [R17+0x4e20], R8 ;  /* 0x004e200811007388 */ /* 0x000fe80000000800 */
[----:B------:R-:W-:Y:S04]  /*0700*/  STS [R17+0x6a40], R23 ;  /* 0x006a401711007388 */ /* 0x000fe80000000800 */
[----:B------:R-:W-:Y:S04]  /*0710*/  STS [R17+0x6d60], R25 ;  /* 0x006d601911007388 */ /* 0x000fe80000000800 */
[----:B------:R-:W-:Y:S04]  /*0720*/  STS [R17+0x7080], R27 ;  /* 0x0070801b11007388 */ /* 0x000fe80000000800 */
[----:B------:R-:W-:Y:S01]  /*0730*/  STS [R17+0x73a0], R29 ;  /* 0x0073a01d11007388 */ /* 0x000fe20000000800 */
[----:B------:R-:W-:-:S02]  /*0740*/  UMOV UR5, 0x400 ;  /* 0x0000040000057882 */ /* 0x000fc40000000000 */
[----:B0-----:R-:W-:Y:S01]  /*0750*/  ULEA UR5, UR6, UR5, 0x18 ;  /* 0x0000000506057291 */ /* 0x001fe2000f8ec0ff */
[----:B----4-:R-:W-:Y:S04]  /*0760*/  STS [R17+0x5140], R7 ;  /* 0x0051400711007388 */ /* 0x010fe80000000800 */
[----:B-----5:R-:W-:Y:S04]  /*0770*/  STS [R17+0x5460], R11 ;  /* 0x0054600b11007388 */ /* 0x020fe80000000800 */
[----:B------:R-:W-:Y:S04]  /*0780*/  STS [R17+0x5780], R14 ;  /* 0x0057800e11007388 */ /* 0x000fe80000000800 */
[----:B------:R-:W-:Y:S04]  /*0790*/  STS [R17+0x5aa0], R22 ;  /* 0x005aa01611007388 */ /* 0x000fe80000000800 */
[----:B--2---:R-:W-:Y:S04]  /*07a0*/  STS [R17+0x5dc0], R24 ;  /* 0x005dc01811007388 */ /* 0x004fe80000000800 */
[----:B---3--:R-:W-:Y:S04]  /*07b0*/  STS [R17+0x60e0], R26 ;  /* 0x0060e01a11007388 */ /* 0x008fe80000000800 */
[----:B------:R-:W-:Y:S04]  /*07c0*/  STS [R17+0x6400], R28 ;  /* 0x0064001c11007388 */ /* 0x000fe80000000800 */
[----:B------:R-:W-:Y:S04]  /*07d0*/  STS [R17+0x6720], R19 ;  /* 0x0067201311007388 */ /* 0x000fe80000000800 */
[----:B------:R-:W-:Y:S04]  /*07e0*/  STS [R17+0x76c0], R10 ;  /* 0x0076c00a11007388 */ /* 0x000fe80000000800 */
[----:B------:R-:W-:Y:S01]  /*07f0*/  STS [R17+0x79e0], R13 ;  /* 0x0079e00d11007388 */ /* 0x000fe20000000800 */
[----:B------:R-:W-:Y:S06]  /*0800*/  BAR.SYNC.DEFER_BLOCKING 0x0 ;  /* 0x0000000000007b1d */ /* 0x000fec0000010000 */
[----:B------:R-:W-:Y:S04]  /*0810*/  LDS R8, [R16] ;  /* 0x0000000010087984 */ /* 0x000fe80000000800 */
[----:B------:R-:W0:Y:S04]  /*0820*/  LDS.128 R12, [UR5] ;  /* 0x00000005ff0c7984 */ /* 0x000e280008000c00 */
[----:B------:R-:W1:Y:S04]  /*0830*/  LDS R11, [R16+0x4] ;  /* 0x00000400100b7984 */ /* 0x000e680000000800 */
[----:B------:R-:W2:Y:S04]  /*0840*/  LDS R28, [R16+0x8] ;  /* 0x00000800101c7984 */ /* 0x000ea80000000800 */
[----:B------:R-:W3:Y:S04]  /*0850*/  LDS R26, [R16+0xc] ;  /* 0x00000c00101a7984 */ /* 0x000ee80000000800 */
[----:B------:R-:W-:Y:S04]  /*0860*/  LDS R25, [R16+0x10] ;  /* 0x0000100010197984 */ /* 0x000fe80000000800 */
[----:B------:R-:W4:Y:S04]  /*0870*/  LDS.128 R4, [UR5+0x10] ;  /* 0x00001005ff047984 */ /* 0x000f280008000c00 */
[----:B------:R-:W5:Y:S04]  /*0880*/  LDS R24, [R16+0x14] ;  /* 0x0000140010187984 */ /* 0x000f680000000800 */
[----:B------:R-:W5:Y:S04]  /*0890*/  LDS R23, [R16+0x18] ;  /* 0x0000180010177984 */ /* 0x000f680000000800 */
[----:B------:R-:W5:Y:S04]  /*08a0*/  LDS R22, [R16+0x1c] ;  /* 0x00001c0010167984 */ /* 0x000f680000000800 */
[----:B------:R-:W-:Y:S01]  /*08b0*/  LDS R19, [R16+0x20] ;  /* 0x0000200010137984 */ /* 0x000fe20000000800 */
[----:B0-----:R-:W-:-:S03]  /*08c0*/  FFMA R8, R12, R8, R9 ;  /* 0x000000080c087223 */ /* 0x001fc60000000009 */
[----:B------:R-:W-:Y:S01]  /*08d0*/  LDS R27, [R16+0x28] ;  /* 0x00002800101b7984 */ /* 0x000fe20000000800 */
[----:B-1----:R-:W-:-:S04]  /*08e0*/  FFMA R11, R11, R13, R8 ;  /* 0x0000000d0b0b7223 */ /* 0x002fc80000000008 */
[----:B--2---:R-:W-:Y:S02]  /*08f0*/  FFMA R13, R28, R14, R11 ;  /* 0x0000000e1c0d7223 */ /* 0x004fe4000000000b */
[----:B------:R-:W0:Y:S02]  /*0900*/  LDS.128 R8, [UR5+0x20] ;  /* 0x00002005ff087984 */ /* 0x000e240008000c00 */
[----:B---3--:R-:W-:Y:S02]  /*0910*/  FFMA R13, R26, R15, R13 ;  /* 0x0000000f1a0d7223 */ /* 0x008fe4000000000d */
[----:B------:R-:W1:Y:S04]  /*0920*/  LDS R28, [R16+0x24] ;  /* 0x00002400101c7984 */ /* 0x000e680000000800 */
[----:B------:R-:W2:Y:S01]  /*0930*/  LDS R26, [R16+0x2c] ;  /* 0x00002c00101a7984 */ /* 0x000ea20000000800 */
[----:B----4-:R-:W-:-:S03]  /*0940*/  FFMA R13, R4, R25, R13 ;  /* 0x00000019040d7223 */ /* 0x010fc6000000000d */
[----:B------:R-:W-:Y:S01]  /*0950*/  LDS R25, [R16+0x30] ;  /* 0x0000300010197984 */ /* 0x000fe20000000800 */
[----:B-----5:R-:W-:-:S03]  /*0960*/  FFMA R24, R24, R5, R13 ;  /* 0x0000000518187223 */ /* 0x020fc6000000000d */
[----:B------:R-:W3:Y:S01]  /*0970*/  LDS.128 R12, [UR5+0x30] ;  /* 0x00003005ff0c7984 */ /* 0x000ee20008000c00 */
[----:B------:R-:W-:-:S03]  /*0980*/  FFMA R5, R23, R6, R24 ;  /* 0x0000000617057223 */ /* 0x000fc60000000018 */
[----:B------:R-:W4:Y:S04]  /*0990*/  LDS R24, [R16+0x34] ;  /* 0x0000340010187984 */ /* 0x000f280000000800 */
[----:B------:R-:W5:Y:S01]  /*09a0*/  LDS R23, [R16+0x38] ;  /* 0x0000380010177984 */ /* 0x000f620000000800 */
[----:B------:R-:W-:-:S03]  /*09b0*/  FFMA R5, R22, R7, R5 ;  /* 0x0000000716057223 */ /* 0x000fc60000000005 */
[----:B------:R-:W5:Y:S01]  /*09c0*/  LDS R22, [R16+0x3c] ;  /* 0x00003c0010167984 */ /* 0x000f620000000800 */
[----:B0-----:R-:W-:-:S03]  /*09d0*/  FFMA R5, R8, R19, R5 ;  /* 0x0000001308057223 */ /* 0x001fc60000000005 */
[----:B------:R-:W-:Y:S01]  /*09e0*/  LDS R19, [R16+0x40] ;  /* 0x0000400010137984 */ /* 0x000fe20000000800 */
[----:B-1----:R-:W-:-:S03]  /*09f0*/  FFMA R28, R28, R9, R5 ;  /* 0x000000091c1c7223 */ /* 0x002fc60000000005 */
[----:B------:R-:W0:Y:S01]  /*0a00*/  LDS.128 R4, [UR5+0x40] ;  /* 0x00004005ff047984 */ /* 0x000e220008000c00 */
[----:B------:R-:W-:-:S03]  /*0a10*/  FFMA R27, R27, R10, R28 ;  /* 0x0000000a1b1b7223 */ /* 0x000fc6000000001c */
[----:B------:R-:W1:Y:S01]  /*0a20*/  LDS R28, [R16+0x44] ;  /* 0x00004400101c7984 */ /* 0x000e620000000800 */
[----:B--2---:R-:W-:-:S03]  /*0a30*/  FFMA R11, R26, R11, R27 ;  /* 0x0000000b1a0b7223 */ /* 0x004fc6000000001b */
[----:B------:R-:W2:Y:S01]  /*0a40*/  LDS R27, [R16+0x48] ;  /* 0x00004800101b7984 */ /* 0x000ea20000000800 */
[----:B---3--:R-:W-:-:S03]  /*0a50*/  FFMA R11, R12, R25, R11 ;  /* 0x000000190c0b7223 */ /* 0x008fc6000000000b */
[----:B------:R-:W3:Y:S01]  /*0a60*/  LDS R26, [R16+0x4c] ;  /* 0x00004c00101a7984 */ /* 0x000ee20000000800 */
[----:B----4-:R-:W-:-:S03]  /*0a70*/  FFMA R24, R24, R13, R11 ;  /* 0x0000000d18187223 */ /* 0x010fc6000000000b */
[----:B------:R-:W-:Y:S04]  /*0a80*/  LDS R25, [R16+0x50] ;  /* 0x0000500010197984 */ /* 0x000fe80000000800 */
[----:B------:R-:W4:Y:S01]  /*0a90*/  LDS.128 R8, [UR5+0x50] ;  /* 0x00005005ff087984 */ /* 0x000f220008000c00 */
[----:B-----5:R-:W-:-:S03]  /*0aa0*/  FFMA R13, R23, R14, R24 ;  /* 0x0000000e170d7223 */ /* 0x020fc60000000018 */
[----:B------:R-:W5:Y:S04]  /*0ab0*/  LDS R24, [R16+0x54] ;  /* 0x0000540010187984 */ /* 0x000f680000000800 */
[----:B------:R-:W5:Y:S01]  /*0ac0*/  LDS R23, [R16+0x58] ;  /* 0x0000580010177984 */ /* 0x000f620000000800 */
[----:B------:R-:W-:-:S03]  /*0ad0*/  FFMA R13, R22, R15, R13 ;  /* 0x0000000f160d7223 */ /* 0x000fc6000000000d */
[----:B------:R-:W5:Y:S01]  /*0ae0*/  LDS R22, [R16+0x5c] ;  /* 0x00005c0010167984 */ /* 0x000f620000000800 */
[----:B0-----:R-:W-:-:S03]  /*0af0*/  FFMA R13, R4, R19, R13 ;  /* 0x00000013040d7223 */ /* 0x001fc6000000000d */
[----:B------:R-:W-:Y:S01]  /*0b00*/  LDS R19, [R16+0x60] ;  /* 0x0000600010137984 */ /* 0x000fe20000000800 */
[----:B-1----:R-:W-:-:S03]  /*0b10*/  FFMA R28, R28, R5, R13 ;  /* 0x000000051c1c7223 */ /* 0x002fc6000000000d */
[----:B------:R-:W0:Y:S01]  /*0b20*/  LDS.128 R12, [UR5+0x60] ;  /* 0x00006005ff0c7984 */ /* 0x000e220008000c00 */
[----:B--2---:R-:W-:-:S03]  /*0b30*/  FFMA R27, R27, R6, R28 ;  /* 0x000000061b1b7223 */ /* 0x004fc6000000001c */
[----:B------:R-:W1:Y:S01]  /*0b40*/  LDS R28, [R16+0x64] ;  /* 0x00006400101c7984 */ /* 0x000e620000000800 */
[----:B---3--:R-:W-:-:S03]  /*0b50*/  FFMA R7, R26, R7, R27 ;  /* 0x000000071a077223 */ /* 0x008fc6000000001b */
[----:B------:R-:W2:Y:S04]  /*0b60*/  LDS R27, [R16+0x68] ;  /* 0x00006800101b7984 */ /* 0x000ea80000000800 */
[----:B------:R-:W-:Y:S01]  /*0b70*/  LDS R26, [R16+0x74] ;  /* 0x00007400101a7984 */ /* 0x000fe20000000800 */
[----:B----4-:R-:W-:-:S03]  /*0b80*/  FFMA R7, R8, R25, R7 ;  /* 0x0000001908077223 */ /* 0x010fc60000000007 */
[----:B------:R-:W-:Y:S01]  /*0b90*/  LDS R25, [R16+0x78] ;  /* 0x0000780010197984 */ /* 0x000fe20000000800 */
[----:B-----5:R-:W-:-:S03]  /*0ba0*/  FFMA R4, R24, R9, R7 ;  /* 0x0000000918047223 */ /* 0x020fc60000000007 */
[----:B------:R-:W3:Y:S01]  /*0bb0*/  LDS R24, [R16+0x6c] ;  /* 0x00006c0010187984 */ /* 0x000ee20000000800 */
[----:B------:R-:W-:-:S03]  /*0bc0*/  FFMA R9, R23, R10, R4 ;  /* 0x0000000a17097223 */ /* 0x000fc60000000004 */
[----:B------:R-:W-:Y:S04]  /*0bd0*/  LDS R23, [R16+0x70] ;  /* 0x0000700010177984 */ /* 0x000fe80000000800 */
[----:B------:R-:W4:Y:S01]  /*0be0*/  LDS.128 R4, [UR5+0x70] ;  /* 0x00007005ff047984 */ /* 0x000f220008000c00 */
[----:B------:R-:W-:-:S03]  /*0bf0*/  FFMA R9, R22, R11, R9 ;  /* 0x0000000b16097223 */ /* 0x000fc60000000009 */
[----:B------:R-:W5:Y:S01]  /*0c00*/  LDS R22, [R16+0x7c] ;  /* 0x00007c0010167984 */ /* 0x000f620000000800 */
[----:B0-----:R-:W-:-:S03]  /*0c10*/  FFMA R9, R12, R19, R9 ;  /* 0x000000130c097223 */ /* 0x001fc60000000009 */
[----:B------:R-:W-:Y:S01]  /*0c20*/  LDS R19, [R16+0x80] ;  /* 0x0000800010137984 */ /* 0x000fe20000000800 */
[----:B-1----:R-:W-:-:S03]  /*0c30*/  FFMA R28, R28, R13, R9 ;  /* 0x0000000d1c1c7223 */ /* 0x002fc60000000009 */
[----:B------:R-:W0:Y:S01]  /*0c40*/  LDS.128 R8, [UR5+0x80] ;  /* 0x00008005ff087984 */ /* 0x000e220008000c00 */
[----:B--2---:R-:W-:-:S04]  /*0c50*/  FFMA R27, R27, R14, R28 ;  /* 0x0000000e1b1b7223 */ /* 0x004fc8000000001c */
[----:B---3--:R-:W-:Y:S02]  /*0c60*/  FFMA R15, R24, R15, R27 ;  /* 0x0000000f180f7223 */ /* 0x008fe4000000001b */
[----:B------:R-:W1:Y:S02]  /*0c70*/  LDS R24, [R16+0x84] ;  /* 0x0000840010187984 */ /* 0x000e640000000800 */
[----:B----4-:R-:W-:Y:S02]  /*0c80*/  FFMA R15, R4, R23, R15 ;  /* 0x00000017040f7223 */ /* 0x010fe4000000000f */
[----:B------:R-:W2:Y:S04]  /*0c90*/  LDS R23, [R16+0x88] ;  /* 0x0000880010177984 */ /* 0x000ea80000000800 */
[----:B------:R-:W3:Y:S01]  /*0ca0*/  LDS R4, [R16+0x8c] ;  /* 0x00008c0010047984 */ /* 0x000ee20000000800 */
[----:B------:R-:W-:-:S03]  /*0cb0*/  FFMA R26, R26, R5, R15 ;  /* 0x000000051a1a7223 */ /* 0x000fc6000000000f */
[----:B------:R-:W-:Y:S01]  /*0cc0*/  LDS R5, [R16+0x90] ;  /* 0x0000900010057984 */ /* 0x000fe20000000800 */
[----:B------:R-:W-:-:S03]  /*0cd0*/  FFMA R25, R25, R6, R26 ;  /* 0x0000000619197223 */ /* 0x000fc6000000001a */
[----:B------:R-:W4:Y:S01]  /*0ce0*/  LDS.128 R12, [UR5+0x90] ;  /* 0x00009005ff0c7984 */ /* 0x000f220008000c00 */
[----:B-----5:R-:W-:-:S03]  /*0cf0*/  FFMA R25, R22, R7, R25 ;  /* 0x0000000716197223 */ /* 0x020fc60000000019 */
[----:B------:R-:W5:Y:S04]  /*0d00*/  LDS R6, [R16+0x94] ;  /* 0x0000940010067984 */ /* 0x000f680000000800 */
[----:B------:R-:W5:Y:S04]  /*0d10*/  LDS R7, [R16+0x98] ;  /* 0x0000980010077984 */ /* 0x000f680000000800 */
[----:B------:R-:W5:Y:S01]  /*0d20*/  LDS R22, [R16+0x9c] ;  /* 0x00009c0010167984 */ /* 0x000f620000000800 */
[----:B0-----:R-:W-:-:S04]  /*0d30*/  FFMA R19, R8, R19, R25 ;  /* 0x0000001308137223 */ /* 0x001fc80000000019 */
[----:B-1----:R-:W-:Y:S01]  /*0d40*/  FFMA R24, R24, R9, R19 ;  /* 0x0000000918187223 */ /* 0x002fe20000000013 */
[----:B------:R-:W-:-:S03]  /*0d50*/  UIADD3 UR4, UPT, UPT, UR4, 0x1, URZ ;  /* 0x0000000104047890 */ /* 0x000fc6000fffe0ff */
[----:B--2---:R-:W-:-:S04]  /*0d60*/  FFMA R23, R23, R10, R24 ;  /* 0x0000000a17177223 */ /* 0x004fc80000000018 */
[----:B---3--:R-:W-:Y:S01]  /*0d70*/  FFMA R11, R4, R11, R23 ;  /* 0x0000000b040b7223 */ /* 0x008fe20000000017 */
[----:B------:R-:W-:-:S03]  /*0d80*/  UISETP.NE.AND UP0, UPT, UR4, 0x20, UPT ;  /* 0x000000200400788c */ /* 0x000fc6000bf05270 */
[----:B----4-:R-:W-:-:S04]  /*0d90*/  FFMA R5, R12, R5, R11 ;  /* 0x000000050c057223 */ /* 0x010fc8000000000b */
[----:B-----5:R-:W-:Y:S01]  /*0da0*/  FFMA R6, R6, R13, R5 ;  /* 0x0000000d06067223 */ /* 0x020fe20000000005 */
[----:B------:R-:W-:-:S03]  /*0db0*/  IADD3 R20, P1, PT, R20, 0xa0, RZ ;  /* 0x000000a014147810 */ /* 0x000fc60007f3e0ff */
[----:B------:R-:W-:Y:S01]  /*0dc0*/  FFMA R7, R7, R14, R6 ;  /* 0x0000000e07077223 */ /* 0x000fe20000000006 */
[----:B------:R-:W-:Y:S02]  /*0dd0*/  IADD3.X R21, PT, PT, RZ, R21, RZ, P1, !PT ;  /* 0x00000015ff157210 */ /* 0x000fe40000ffe4ff */
[----:B------:R-:W-:Y:S01]  /*0de0*/  IADD3 R2, PT, PT, R2, 0x28, RZ ;  /* 0x0000002802027810 */ /* 0x000fe20007ffe0ff */
[----:B------:R-:W-:Y:S01]  /*0df0*/  FFMA R9, R22, R15, R7 ;  /* 0x0000000f16097223 */ /* 0x000fe20000000007 */
[----:B------:R-:W-:Y:S06]  /*0e00*/  BRA.U UP0, `(.L_x_0) ;  /* 0xfffffff100fc7547 */ /* 0x000fec000b83ffff */
[----:B------:R-:W0:Y:S01]  /*0e10*/  LDC.64 R4, c[0x0][0x398] ;  /* 0x0000e600ff047b82 */ /* 0x000e220000000a00 */
[----:B------:R-:W-:-:S04]  /*0e20*/  IMAD R7, R3, 0xc8, R0 ;  /* 0x000000c803077824 */ /* 0x000fc800078e0200 */
[----:B0-----:R-:W-:-:S03]  /*0e30*/  IMAD.WIDE.U32 R2, R7, 0x4, R4 ;  /* 0x0000000407027825 */ /* 0x001fc600078e0004 */
[----:B------:R-:W0:Y:S03]  /*0e40*/  LDC.64 R4, c[0x0][0x390] ;  /* 0x0000e400ff047b82 */ /* 0x000e260000000a00 */
[----:B------:R-:W2:Y:S01]  /*0e50*/  LDG.E.CONSTANT R2, desc[UR8][R2.64] ;  /* 0x0000000802027981 */ /* 0x000ea2000c1e9900 */
[----:B0-----:R-:W-:-:S04]  /*0e60*/  IMAD.WIDE.U32 R4, R7, 0x4, R4 ;  /* 0x0000000407047825 */ /* 0x001fc800078e0004 */
[----:B--2---:R-:W-:-:S05]  /*0e70*/  FADD R9, R9, R2 ;  /* 0x0000000209097221 */ /* 0x004fca0000000000 */
[----:B------:R-:W-:Y:S01]  /*0e80*/  STG.E desc[UR8][R4.64], R9 ;  /* 0x0000000904007986 */ /* 0x000fe2000c101908 */
[----:B------:R-:W-:Y:S05]  /*0e90*/  EXIT ;  /* 0x000000000000794d */ /* 0x000fea0003800000 */
.L_x_1:
[----:B------:R-:W-:-:S00]  /*0ea0*/  BRA `(.L_x_1) ;  /* 0xfffffffc00fc7947 */ /* 0x000fc0000383ffff */
[----:B------:R-:W-:-:S00]  /*0eb0*/  NOP ;  /* 0x0000000000007918 */ /* 0x000fc00000000000 */
        /* <DEDUP_REMOVED lines=12> */
.L_x_2:


//--------------------- .nv.shared.my_kernel_kernel0 --------------------------
	.section	.nv.shared.my_kernel_kernel0,"aw",@nobits
	.sectionflags	@""
	.align	4
.nv.shared.my_kernel_kernel0:
	.zero		33184


//--------------------- .nv.shared.reserved.0     --------------------------
	.section	.nv.shared.reserved.0,"aw",@nobits
	.weak		__nv_reservedSMEM_offset_0_alias
	.size		__nv_reservedSMEM_offset_0_alias, 0, 64
	.other		__nv_reservedSMEM_offset_0_alias,@"STO_CUDA_RESERVED_SHARED STV_DEFAULT"
__nv_reservedSMEM_offset_0_alias:
	.zero		0
	.zero		64


//--------------------- .nv.constant0.my_kernel_kernel0 --------------------------
	.section	.nv.constant0.my_kernel_kernel0,"a",@progbits
	.sectionflags	@""
	.align	4
.nv.constant0.my_kernel_kernel0:
	.zero		928


//--------------------- SYMBOLS --------------------------

	.type		.nv.reservedSmem.offset0,@object
	.size		.nv.reservedSmem.offset0,0x4
	.type		.nv.reservedSmem.cap,@object
	.size		.nv.reservedSmem.cap,0x4
